//
// Generated by NVIDIA NVVM Compiler
//
// Compiler Build ID: CL-36424714
// Cuda compilation tools, release 13.0, V13.0.88
// Based on NVVM 20.0.0
//

.version 9.0
.target sm_100
.address_size 64

	// .globl	_Z20convolution_1D_tiledPfS_S_
// _ZZ20convolution_1D_tiledPfS_S_E8N_shared has been demoted

.visible .entry _Z20convolution_1D_tiledPfS_S_(
	.param .u64 .ptr .align 1 _Z20convolution_1D_tiledPfS_S__param_0,
	.param .u64 .ptr .align 1 _Z20convolution_1D_tiledPfS_S__param_1,
	.param .u64 .ptr .align 1 _Z20convolution_1D_tiledPfS_S__param_2
)
{
	.reg .pred 	%p<3>;
	.reg .b32 	%r<9>;
	.reg .b32 	%f<11>;
	.reg .b64 	%rd<11>;
	// demoted variable
	.shared .align 4 .b8 _ZZ20convolution_1D_tiledPfS_S_E8N_shared[20];
	ld.param.u64 	%rd1, [_Z20convolution_1D_tiledPfS_S__param_0];
	ld.param.u64 	%rd2, [_Z20convolution_1D_tiledPfS_S__param_1];
	ld.param.u64 	%rd3, [_Z20convolution_1D_tiledPfS_S__param_2];
	mov.u32 	%r5, %ctaid.x;
	mov.u32 	%r1, %tid.x;
	mad.lo.s32 	%r2, %r5, 3, %r1;
	add.s32 	%r3, %r2, -1;
	setp.gt.u32 	%p1, %r3, 4;
	shl.b32 	%r6, %r1, 2;
	mov.u32 	%r7, _ZZ20convolution_1D_tiledPfS_S_E8N_shared;
	add.s32 	%r4, %r7, %r6;
	@%p1 bra 	$L__BB0_2;
	cvta.to.global.u64 	%rd4, %rd1;
	mul.wide.u32 	%rd5, %r3, 4;
	add.s64 	%rd6, %rd4, %rd5;
	ld.global.f32 	%f1, [%rd6];
	st.shared.f32 	[%r4], %f1;
	bra.uni 	$L__BB0_3;
$L__BB0_2:
	mov.b32 	%r8, 0;
	st.shared.u32 	[%r4], %r8;
$L__BB0_3:
	bar.sync 	0;
	setp.gt.u32 	%p2, %r1, 2;
	@%p2 bra 	$L__BB0_5;
	cvta.to.global.u64 	%rd7, %rd2;
	ld.global.f32 	%f2, [%rd7];
	ld.shared.f32 	%f3, [%r4];
	fma.rn.f32 	%f4, %f2, %f3, 0f00000000;
	ld.global.f32 	%f5, [%rd7+4];
	ld.shared.f32 	%f6, [%r4+4];
	fma.rn.f32 	%f7, %f5, %f6, %f4;
	ld.global.f32 	%f8, [%rd7+8];
	ld.shared.f32 	%f9, [%r4+8];
	fma.rn.f32 	%f10, %f8, %f9, %f7;
	cvta.to.global.u64 	%rd8, %rd3;
	mul.wide.s32 	%rd9, %r2, 4;
	add.s64 	%rd10, %rd8, %rd9;
	st.global.f32 	[%rd10], %f10;
$L__BB0_5:
	ret;

}


// ===== COMPILED SASS (sm_100) =====

	.target	sm_100

	.elftype	@"ET_EXEC"


//--------------------- .note.nv.tkinfo           --------------------------
	.section	.note.nv.tkinfo,"",@"SHT_NOTE"
	.sectionflags	@"SHF_NOTE_NV_TKINFO"
	.tkinfo
        /*0018*/ 	.word	0x00000002
        /*0030*/ 	.string	""
        /*0030*/ 	.string	"ptxas"
        /*0030*/ 	.string	"Cuda compilation tools, release 13.0, V13.0.88"
        /*0030*/ 	.string	"Build cuda_13.0.r13.0/compiler.36424714_0"
        /*0030*/ 	.string	"-arch sm_100 -m 64 "



//--------------------- .note.nv.cuinfo           --------------------------
	.section	.note.nv.cuinfo,"",@"SHT_NOTE"
	.sectionflags	@"SHF_NOTE_NV_CUINFO"
        /*0018*/ 	.short	0x0002
        /*001a*/ 	.short	0x0064
        /*001c*/ 	.short	0x0082
	.zero		2


//--------------------- .nv.info                  --------------------------
	.section	.nv.info,"",@"SHT_CUDA_INFO"
	.align	4


	//----- nvinfo : EIATTR_REGCOUNT
	.align		4
        /*0000*/ 	.byte	0x04, 0x2f
        /*0002*/ 	.short	(.L_1 - .L_0)
	.align		4
.L_0:
        /*0004*/ 	.word	index@(_Z20convolution_1D_tiledPfS_S_)
        /*0008*/ 	.word	0x00000010


	//----- nvinfo : EIATTR_FRAME_SIZE
	.align		4
.L_1:
        /*000c*/ 	.byte	0x04, 0x11
        /*000e*/ 	.short	(.L_3 - .L_2)
	.align		4
.L_2:
        /*0010*/ 	.word	index@(_Z20convolution_1D_tiledPfS_S_)
        /*0014*/ 	.word	0x00000000


	//----- nvinfo : EIATTR_MIN_STACK_SIZE
	.align		4
.L_3:
        /*0018*/ 	.byte	0x04, 0x12
        /*001a*/ 	.short	(.L_5 - .L_4)
	.align		4
.L_4:
        /*001c*/ 	.word	index@(_Z20convolution_1D_tiledPfS_S_)
        /*0020*/ 	.word	0x00000000
.L_5:


//--------------------- .nv.compat                --------------------------
	.section	.nv.compat,"",@"SHT_CUDA_COMPAT_INFO"
	.align	4
        /*0000*/ 	.byte	0x02, 0x09, 0x00, 0x00, 0x02, 0x02, 0x01, 0x00, 0x02, 0x05, 0x05, 0x00, 0x03, 0x07, 0x01, 0x01
        /*0010*/ 	.byte	0x02, 0x03, 0x00, 0x00, 0x02, 0x06, 0x01, 0x00, 0x04, 0x0b, 0x08, 0x00, 0x09, 0x00, 0x00, 0x00
        /*0020*/ 	.byte	0x00, 0x00, 0x00, 0x00


//--------------------- .nv.info._Z20convolution_1D_tiledPfS_S_ --------------------------
	.section	.nv.info._Z20convolution_1D_tiledPfS_S_,"",@"SHT_CUDA_INFO"
	.sectionflags	@""
	.align	4


	//----- nvinfo : EIATTR_CUDA_API_VERSION
	.align		4
        /*0000*/ 	.byte	0x04, 0x37
        /*0002*/ 	.short	(.L_7 - .L_6)
.L_6:
        /*0004*/ 	.word	0x00000082


	//----- nvinfo : EIATTR_KPARAM_INFO
	.align		4
.L_7:
        /*0008*/ 	.byte	0x04, 0x17
        /*000a*/ 	.short	(.L_9 - .L_8)
.L_8:
        /*000c*/ 	.word	0x00000000
        /*0010*/ 	.short	0x0002
        /*0012*/ 	.short	0x0010
        /*0014*/ 	.byte	0x00, 0xf5, 0x21, 0x00


	//----- nvinfo : EIATTR_KPARAM_INFO
	.align		4
.L_9:
        /*0018*/ 	.byte	0x04, 0x17
        /*001a*/ 	.short	(.L_11 - .L_10)
.L_10:
        /*001c*/ 	.word	0x00000000
        /*0020*/ 	.short	0x0001
        /*0022*/ 	.short	0x0008
        /*0024*/ 	.byte	0x00, 0xf5, 0x21, 0x00


	//----- nvinfo : EIATTR_KPARAM_INFO
	.align		4
.L_11:
        /*0028*/ 	.byte	0x04, 0x17
        /*002a*/ 	.short	(.L_13 - .L_12)
.L_12:
        /*002c*/ 	.word	0x00000000
        /*0030*/ 	.short	0x0000
        /*0032*/ 	.short	0x0000
        /*0034*/ 	.byte	0x00, 0xf5, 0x21, 0x00


	//----- nvinfo : EIATTR_SPARSE_MMA_MASK
	.align		4
.L_13:
        /*0038*/ 	.byte	0x03, 0x50
        /*003a*/ 	.short	0x0000


	//----- nvinfo : EIATTR_MAXREG_COUNT
	.align		4
        /*003c*/ 	.byte	0x03, 0x1b
        /*003e*/ 	.short	0x00ff


	//----- nvinfo : EIATTR_NUM_BARRIERS
	.align		4
        /*0040*/ 	.byte	0x02, 0x4c
        /*0042*/ 	.byte	0x01
	.zero		1


	//----- nvinfo : EIATTR_MERCURY_ISA_VERSION
	.align		4
        /*0044*/ 	.byte	0x03, 0x5f
        /*0046*/ 	.short	0x0101


	//----- nvinfo : EIATTR_VRC_CTA_INIT_COUNT
	.align		4
        /*0048*/ 	.byte	0x02, 0x4a
	.zero		1
	.zero		1


	//----- nvinfo : EIATTR_EXIT_INSTR_OFFSETS
	.align		4
        /*004c*/ 	.byte	0x04, 0x1c
        /*004e*/ 	.short	(.L_15 - .L_14)


	//   ....[0]....
.L_14:
        /*0050*/ 	.word	0x00000120


	//   ....[1]....
        /*0054*/ 	.word	0x00000200


	//----- nvinfo : EIATTR_CBANK_PARAM_SIZE
	.align		4
.L_15:
        /*0058*/ 	.byte	0x03, 0x19
        /*005a*/ 	.short	0x0018


	//----- nvinfo : EIATTR_PARAM_CBANK
	.align		4
        /*005c*/ 	.byte	0x04, 0x0a
        /*005e*/ 	.short	(.L_17 - .L_16)
	.align		4
.L_16:
        /*0060*/ 	.word	index@(.nv.constant0._Z20convolution_1D_tiledPfS_S_)
        /*0064*/ 	.short	0x0380
        /*0066*/ 	.short	0x0018


	//----- nvinfo : EIATTR_SW_WAR
	.align		4
.L_17:
        /*0068*/ 	.byte	0x04, 0x36
        /*006a*/ 	.short	(.L_19 - .L_18)
.L_18:
        /*006c*/ 	.word	0x00000008
.L_19:


//--------------------- .nv.callgraph             --------------------------
	.section	.nv.callgraph,"",@"SHT_CUDA_CALLGRAPH"
	.align	4
	.sectionentsize	8
	.align		4
        /*0000*/ 	.word	0x00000000
	.align		4
        /*0004*/ 	.word	0xffffffff
	.align		4
        /*0008*/ 	.word	0x00000000
	.align		4
        /*000c*/ 	.word	0xfffffffe
	.align		4
        /*0010*/ 	.word	0x00000000
	.align		4
        /*0014*/ 	.word	0xfffffffd
	.align		4
        /*0018*/ 	.word	0x00000000
	.align		4
        /*001c*/ 	.word	0xfffffffc


//--------------------- .text._Z20convolution_1D_tiledPfS_S_ --------------------------
	.section	.text._Z20convolution_1D_tiledPfS_S_,"ax",@progbits
	.align	128
        .global         _Z20convolution_1D_tiledPfS_S_
        .type           _Z20convolution_1D_tiledPfS_S_,@function
        .size           _Z20convolution_1D_tiledPfS_S_,(.L_x_1 - _Z20convolution_1D_tiledPfS_S_)
        .other          _Z20convolution_1D_tiledPfS_S_,@"STO_CUDA_ENTRY STV_DEFAULT"
_Z20convolution_1D_tiledPfS_S_:
.text._Z20convolution_1D_tiledPfS_S_:
[----:B------:R-:W-:Y:S01]  /*0000*/  LDC R1, c[0x0][0x37c] ;  /* 0x0000df00ff017b82 */ /* 0x000fe20000000800 */
[----:B------:R-:W0:Y:S01]  /*0010*/  S2R R7, SR_CTAID.X ;  /* 0x0000000000077919 */ /* 0x000e220000002500 */
[----:B------:R-:W1:Y:S01]  /*0020*/  LDCU.64 UR6, c[0x0][0x358] ;  /* 0x00006b00ff0677ac */ /* 0x000e620008000a00 */
[----:B------:R-:W0:Y:S02]  /*0030*/  S2R R6, SR_TID.X ;  /* 0x0000000000067919 */ /* 0x000e240000002100 */
[----:B0-----:R-:W-:-:S05]  /*0040*/  IMAD R7, R7, 0x3, R6 ;  /* 0x0000000307077824 */ /* 0x001fca00078e0206 */
[----:B------:R-:W-:-:S04]  /*0050*/  IADD3 R5, PT, PT, R7, -0x1, RZ ;  /* 0xffffffff07057810 */ /* 0x000fc80007ffe0ff */
[----:B------:R-:W-:-:S13]  /*0060*/  ISETP.GT.U32.AND P0, PT, R5, 0x4, PT ;  /* 0x000000040500780c */ /* 0x000fda0003f04070 */
[----:B------:R-:W0:Y:S02]  /*0070*/  @!P0 LDC.64 R2, c[0x0][0x380] ;  /* 0x0000e000ff028b82 */ /* 0x000e240000000a00 */
[----:B0-----:R-:W-:-:S06]  /*0080*/  @!P0 IMAD.WIDE.U32 R2, R5, 0x4, R2 ;  /* 0x0000000405028825 */ /* 0x001fcc00078e0002 */
[----:B-1----:R-:W2:Y:S01]  /*0090*/  @!P0 LDG.E R3, desc[UR6][R2.64] ;  /* 0x0000000602038981 */ /* 0x002ea2000c1e1900 */
[----:B------:R-:W0:Y:S01]  /*00a0*/  S2UR UR5, SR_CgaCtaId ;  /* 0x00000000000579c3 */ /* 0x000e220000008800 */
[----:B------:R-:W-:Y:S01]  /*00b0*/  UMOV UR4, 0x400 ;  /* 0x0000040000047882 */ /* 0x000fe20000000000 */
[----:B------:R-:W-:Y:S01]  /*00c0*/  ISETP.GT.U32.AND P1, PT, R6, 0x2, PT ;  /* 0x000000020600780c */ /* 0x000fe20003f24070 */
[----:B0-----:R-:W-:-:S06]  /*00d0*/  ULEA UR4, UR5, UR4, 0x18 ;  /* 0x0000000405047291 */ /* 0x001fcc000f8ec0ff */
[----:B------:R-:W-:-:S05]  /*00e0*/  LEA R6, R6, UR4, 0x2 ;  /* 0x0000000406067c11 */ /* 0x000fca000f8e10ff */
[----:B--2---:R0:W-:Y:S04]  /*00f0*/  @!P0 STS [R6], R3 ;  /* 0x0000000306008388 */ /* 0x0041e80000000800 */
[----:B------:R0:W-:Y:S01]  /*0100*/  @P0 STS [R6], RZ ;  /* 0x000000ff06000388 */ /* 0x0001e20000000800 */
[----:B------:R-:W-:Y:S06]  /*0110*/  BAR.SYNC.DEFER_BLOCKING 0x0 ;  /* 0x0000000000007b1d */ /* 0x000fec0000010000 */
[----:B------:R-:W-:Y:S05]  /*0120*/  @P1 EXIT ;  /* 0x000000000000194d */ /* 0x000fea0003800000 */
[----:B0-----:R-:W0:Y:S01]  /*0130*/  LDC.64 R2, c[0x0][0x388] ;  /* 0x0000e200ff027b82 */ /* 0x001e220000000a00 */
[----:B------:R-:W1:Y:S04]  /*0140*/  LDS R9, [R6] ;  /* 0x0000000006097984 */ /* 0x000e680000000800 */
[----:B------:R-:W2:Y:S03]  /*0150*/  LDS R8, [R6+0x4] ;  /* 0x0000040006087984 */ /* 0x000ea60000000800 */
[----:B------:R-:W3:Y:S01]  /*0160*/  LDC.64 R4, c[0x0][0x390] ;  /* 0x0000e400ff047b82 */ /* 0x000ee20000000a00 */
[----:B------:R-:W4:Y:S04]  /*0170*/  LDS R10, [R6+0x8] ;  /* 0x00000800060a7984 */ /* 0x000f280000000800 */
[----:B0-----:R-:W1:Y:S04]  /*0180*/  LDG.E R0, desc[UR6][R2.64] ;  /* 0x0000000602007981 */ /* 0x001e68000c1e1900 */
[----:B------:R-:W2:Y:S04]  /*0190*/  LDG.E R11, desc[UR6][R2.64+0x4] ;  /* 0x00000406020b7981 */ /* 0x000ea8000c1e1900 */
[----:B------:R-:W4:Y:S01]  /*01a0*/  LDG.E R13, desc[UR6][R2.64+0x8] ;  /* 0x00000806020d7981 */ /* 0x000f22000c1e1900 */
[----:B---3--:R-:W-:-:S04]  /*01b0*/  IMAD.WIDE R4, R7, 0x4, R4 ;  /* 0x0000000407047825 */ /* 0x008fc800078e0204 */
[----:B-1----:R-:W-:-:S04]  /*01c0*/  FFMA R0, R0, R9, RZ ;  /* 0x0000000900007223 */ /* 0x002fc800000000ff */
[----:B--2---:R-:W-:-:S04]  /*01d0*/  FFMA R0, R11, R8, R0 ;  /* 0x000000080b007223 */ /* 0x004fc80000000000 */
[----:B----4-:R-:W-:-:S05]  /*01e0*/  FFMA R13, R13, R10, R0 ;  /* 0x0000000a0d0d7223 */ /* 0x010fca0000000000 */
[----:B------:R-:W-:Y:S01]  /*01f0*/  STG.E desc[UR6][R4.64], R13 ;  /* 0x0000000d04007986 */ /* 0x000fe2000c101906 */
[----:B------:R-:W-:Y:S05]  /*0200*/  EXIT ;  /* 0x000000000000794d */ /* 0x000fea0003800000 */
.L_x_0:
[----:B------:R-:W-:-:S00]  /*0210*/  BRA `(.L_x_0) ;  /* 0xfffffffc00fc7947 */ /* 0x000fc0000383ffff */
[----:B------:R-:W-:-:S00]  /*0220*/  NOP ;  /* 0x0000000000007918 */ /* 0x000fc00000000000 */
        /* <DEDUP_REMOVED lines=13> */
.L_x_1:


//--------------------- .nv.shared._Z20convolution_1D_tiledPfS_S_ --------------------------
	.section	.nv.shared._Z20convolution_1D_tiledPfS_S_,"aw",@nobits
	.sectionflags	@""
	.align	4
.nv.shared._Z20convolution_1D_tiledPfS_S_:
	.zero		1044


//--------------------- .nv.shared.reserved.0     --------------------------
	.section	.nv.shared.reserved.0,"aw",@nobits
	.weak		__nv_reservedSMEM_offset_0_alias
	.size		__nv_reservedSMEM_offset_0_alias, 0, 64
	.other		__nv_reservedSMEM_offset_0_alias,@"STO_CUDA_RESERVED_SHARED STV_DEFAULT"
__nv_reservedSMEM_offset_0_alias:
	.zero		0
	.zero		64


//--------------------- .nv.constant0._Z20convolution_1D_tiledPfS_S_ --------------------------
	.section	.nv.constant0._Z20convolution_1D_tiledPfS_S_,"a",@progbits
	.sectionflags	@""
	.align	4
.nv.constant0._Z20convolution_1D_tiledPfS_S_:
	.zero		920


//--------------------- SYMBOLS --------------------------

	.type		.nv.reservedSmem.offset0,@object
	.size		.nv.reservedSmem.offset0,0x4
	.type		.nv.reservedSmem.cap,@object
	.size		.nv.reservedSmem.cap,0x4
